//
// Generated by NVIDIA NVVM Compiler
//
// Compiler Build ID: CL-36424714
// Cuda compilation tools, release 13.0, V13.0.88
// Based on NVVM 20.0.0
//

.version 9.0
.target sm_100
.address_size 64

	// .globl	_Z21convolution_1d_kernelPKfS0_Pfii

.visible .entry _Z21convolution_1d_kernelPKfS0_Pfii(
	.param .u64 .ptr .align 1 _Z21convolution_1d_kernelPKfS0_Pfii_param_0,
	.param .u64 .ptr .align 1 _Z21convolution_1d_kernelPKfS0_Pfii_param_1,
	.param .u64 .ptr .align 1 _Z21convolution_1d_kernelPKfS0_Pfii_param_2,
	.param .u32 _Z21convolution_1d_kernelPKfS0_Pfii_param_3,
	.param .u32 _Z21convolution_1d_kernelPKfS0_Pfii_param_4
)
{
	.reg .pred 	%p<11>;
	.reg .b32 	%r<40>;
	.reg .b32 	%f<112>;
	.reg .b64 	%rd<31>;

	ld.param.u64 	%rd11, [_Z21convolution_1d_kernelPKfS0_Pfii_param_0];
	ld.param.u64 	%rd12, [_Z21convolution_1d_kernelPKfS0_Pfii_param_1];
	ld.param.u64 	%rd10, [_Z21convolution_1d_kernelPKfS0_Pfii_param_2];
	ld.param.u32 	%r25, [_Z21convolution_1d_kernelPKfS0_Pfii_param_3];
	ld.param.u32 	%r24, [_Z21convolution_1d_kernelPKfS0_Pfii_param_4];
	cvta.to.global.u64 	%rd1, %rd12;
	cvta.to.global.u64 	%rd2, %rd11;
	mov.u32 	%r26, %ctaid.x;
	mov.u32 	%r27, %ntid.x;
	mul.lo.s32 	%r1, %r26, %r27;
	mov.u32 	%r2, %tid.x;
	add.s32 	%r3, %r1, %r2;
	sub.s32 	%r28, %r25, %r24;
	setp.gt.s32 	%p1, %r3, %r28;
	@%p1 bra 	$L__BB0_15;
	setp.lt.s32 	%p2, %r24, 1;
	mov.f32 	%f111, 0f00000000;
	@%p2 bra 	$L__BB0_14;
	and.b32  	%r4, %r24, 15;
	setp.lt.u32 	%p3, %r24, 16;
	mov.f32 	%f111, 0f00000000;
	mov.b32 	%r36, 0;
	@%p3 bra 	$L__BB0_5;
	and.b32  	%r36, %r24, 2147483632;
	neg.s32 	%r34, %r36;
	add.s64 	%rd3, %rd2, 32;
	add.s64 	%rd29, %rd1, 32;
	mov.f32 	%f111, 0f00000000;
	mov.u32 	%r33, %r3;
$L__BB0_4:
	.pragma "nounroll";
	mul.wide.s32 	%rd13, %r33, 4;
	add.s64 	%rd14, %rd3, %rd13;
	ld.global.f32 	%f18, [%rd14+-32];
	ld.global.f32 	%f19, [%rd29+-32];
	fma.rn.f32 	%f20, %f18, %f19, %f111;
	ld.global.f32 	%f21, [%rd14+-28];
	ld.global.f32 	%f22, [%rd29+-28];
	fma.rn.f32 	%f23, %f21, %f22, %f20;
	ld.global.f32 	%f24, [%rd14+-24];
	ld.global.f32 	%f25, [%rd29+-24];
	fma.rn.f32 	%f26, %f24, %f25, %f23;
	ld.global.f32 	%f27, [%rd14+-20];
	ld.global.f32 	%f28, [%rd29+-20];
	fma.rn.f32 	%f29, %f27, %f28, %f26;
	ld.global.f32 	%f30, [%rd14+-16];
	ld.global.f32 	%f31, [%rd29+-16];
	fma.rn.f32 	%f32, %f30, %f31, %f29;
	ld.global.f32 	%f33, [%rd14+-12];
	ld.global.f32 	%f34, [%rd29+-12];
	fma.rn.f32 	%f35, %f33, %f34, %f32;
	ld.global.f32 	%f36, [%rd14+-8];
	ld.global.f32 	%f37, [%rd29+-8];
	fma.rn.f32 	%f38, %f36, %f37, %f35;
	ld.global.f32 	%f39, [%rd14+-4];
	ld.global.f32 	%f40, [%rd29+-4];
	fma.rn.f32 	%f41, %f39, %f40, %f38;
	ld.global.f32 	%f42, [%rd14];
	ld.global.f32 	%f43, [%rd29];
	fma.rn.f32 	%f44, %f42, %f43, %f41;
	ld.global.f32 	%f45, [%rd14+4];
	ld.global.f32 	%f46, [%rd29+4];
	fma.rn.f32 	%f47, %f45, %f46, %f44;
	ld.global.f32 	%f48, [%rd14+8];
	ld.global.f32 	%f49, [%rd29+8];
	fma.rn.f32 	%f50, %f48, %f49, %f47;
	ld.global.f32 	%f51, [%rd14+12];
	ld.global.f32 	%f52, [%rd29+12];
	fma.rn.f32 	%f53, %f51, %f52, %f50;
	ld.global.f32 	%f54, [%rd14+16];
	ld.global.f32 	%f55, [%rd29+16];
	fma.rn.f32 	%f56, %f54, %f55, %f53;
	ld.global.f32 	%f57, [%rd14+20];
	ld.global.f32 	%f58, [%rd29+20];
	fma.rn.f32 	%f59, %f57, %f58, %f56;
	ld.global.f32 	%f60, [%rd14+24];
	ld.global.f32 	%f61, [%rd29+24];
	fma.rn.f32 	%f62, %f60, %f61, %f59;
	ld.global.f32 	%f63, [%rd14+28];
	ld.global.f32 	%f64, [%rd29+28];
	fma.rn.f32 	%f111, %f63, %f64, %f62;
	add.s32 	%r34, %r34, 16;
	add.s32 	%r33, %r33, 16;
	add.s64 	%rd29, %rd29, 64;
	setp.ne.s32 	%p4, %r34, 0;
	@%p4 bra 	$L__BB0_4;
$L__BB0_5:
	setp.eq.s32 	%p5, %r4, 0;
	@%p5 bra 	$L__BB0_14;
	and.b32  	%r12, %r24, 7;
	setp.lt.u32 	%p6, %r4, 8;
	@%p6 bra 	$L__BB0_8;
	add.s32 	%r30, %r36, %r3;
	mul.wide.s32 	%rd15, %r30, 4;
	add.s64 	%rd16, %rd2, %rd15;
	ld.global.f32 	%f66, [%rd16];
	mul.wide.u32 	%rd17, %r36, 4;
	add.s64 	%rd18, %rd1, %rd17;
	ld.global.f32 	%f67, [%rd18];
	fma.rn.f32 	%f68, %f66, %f67, %f111;
	ld.global.f32 	%f69, [%rd16+4];
	ld.global.f32 	%f70, [%rd18+4];
	fma.rn.f32 	%f71, %f69, %f70, %f68;
	ld.global.f32 	%f72, [%rd16+8];
	ld.global.f32 	%f73, [%rd18+8];
	fma.rn.f32 	%f74, %f72, %f73, %f71;
	ld.global.f32 	%f75, [%rd16+12];
	ld.global.f32 	%f76, [%rd18+12];
	fma.rn.f32 	%f77, %f75, %f76, %f74;
	ld.global.f32 	%f78, [%rd16+16];
	ld.global.f32 	%f79, [%rd18+16];
	fma.rn.f32 	%f80, %f78, %f79, %f77;
	ld.global.f32 	%f81, [%rd16+20];
	ld.global.f32 	%f82, [%rd18+20];
	fma.rn.f32 	%f83, %f81, %f82, %f80;
	ld.global.f32 	%f84, [%rd16+24];
	ld.global.f32 	%f85, [%rd18+24];
	fma.rn.f32 	%f86, %f84, %f85, %f83;
	ld.global.f32 	%f87, [%rd16+28];
	ld.global.f32 	%f88, [%rd18+28];
	fma.rn.f32 	%f111, %f87, %f88, %f86;
	add.s32 	%r36, %r36, 8;
$L__BB0_8:
	setp.eq.s32 	%p7, %r12, 0;
	@%p7 bra 	$L__BB0_14;
	and.b32  	%r15, %r24, 3;
	setp.lt.u32 	%p8, %r12, 4;
	@%p8 bra 	$L__BB0_11;
	add.s32 	%r31, %r36, %r3;
	mul.wide.s32 	%rd19, %r31, 4;
	add.s64 	%rd20, %rd2, %rd19;
	ld.global.f32 	%f90, [%rd20];
	mul.wide.u32 	%rd21, %r36, 4;
	add.s64 	%rd22, %rd1, %rd21;
	ld.global.f32 	%f91, [%rd22];
	fma.rn.f32 	%f92, %f90, %f91, %f111;
	ld.global.f32 	%f93, [%rd20+4];
	ld.global.f32 	%f94, [%rd22+4];
	fma.rn.f32 	%f95, %f93, %f94, %f92;
	ld.global.f32 	%f96, [%rd20+8];
	ld.global.f32 	%f97, [%rd22+8];
	fma.rn.f32 	%f98, %f96, %f97, %f95;
	ld.global.f32 	%f99, [%rd20+12];
	ld.global.f32 	%f100, [%rd22+12];
	fma.rn.f32 	%f111, %f99, %f100, %f98;
	add.s32 	%r36, %r36, 4;
$L__BB0_11:
	setp.eq.s32 	%p9, %r15, 0;
	@%p9 bra 	$L__BB0_14;
	mul.wide.u32 	%rd23, %r36, 4;
	add.s64 	%rd30, %rd1, %rd23;
	add.s32 	%r32, %r2, %r36;
	add.s32 	%r39, %r32, %r1;
	neg.s32 	%r38, %r15;
$L__BB0_13:
	.pragma "nounroll";
	mul.wide.s32 	%rd24, %r39, 4;
	add.s64 	%rd25, %rd2, %rd24;
	ld.global.f32 	%f101, [%rd25];
	ld.global.f32 	%f102, [%rd30];
	fma.rn.f32 	%f111, %f101, %f102, %f111;
	add.s64 	%rd30, %rd30, 4;
	add.s32 	%r39, %r39, 1;
	add.s32 	%r38, %r38, 1;
	setp.ne.s32 	%p10, %r38, 0;
	@%p10 bra 	$L__BB0_13;
$L__BB0_14:
	cvta.to.global.u64 	%rd26, %rd10;
	mul.wide.s32 	%rd27, %r3, 4;
	add.s64 	%rd28, %rd26, %rd27;
	st.global.f32 	[%rd28], %f111;
$L__BB0_15:
	ret;

}


// ===== COMPILED SASS (sm_100) =====

	.target	sm_100

	.elftype	@"ET_EXEC"


//--------------------- .note.nv.tkinfo           --------------------------
	.section	.note.nv.tkinfo,"",@"SHT_NOTE"
	.sectionflags	@"SHF_NOTE_NV_TKINFO"
	.tkinfo
        /*0018*/ 	.word	0x00000002
        /*0030*/ 	.string	""
        /*0030*/ 	.string	"ptxas"
        /*0030*/ 	.string	"Cuda compilation tools, release 13.0, V13.0.88"
        /*0030*/ 	.string	"Build cuda_13.0.r13.0/compiler.36424714_0"
        /*0030*/ 	.string	"-arch sm_100 -m 64 "



//--------------------- .note.nv.cuinfo           --------------------------
	.section	.note.nv.cuinfo,"",@"SHT_NOTE"
	.sectionflags	@"SHF_NOTE_NV_CUINFO"
        /*0018*/ 	.short	0x0002
        /*001a*/ 	.short	0x0064
        /*001c*/ 	.short	0x0082
	.zero		2


//--------------------- .nv.info                  --------------------------
	.section	.nv.info,"",@"SHT_CUDA_INFO"
	.align	4


	//----- nvinfo : EIATTR_REGCOUNT
	.align		4
        /*0000*/ 	.byte	0x04, 0x2f
        /*0002*/ 	.short	(.L_1 - .L_0)
	.align		4
.L_0:
        /*0004*/ 	.word	index@(_Z21convolution_1d_kernelPKfS0_Pfii)
        /*0008*/ 	.word	0x0000001e


	//----- nvinfo : EIATTR_FRAME_SIZE
	.align		4
.L_1:
        /*000c*/ 	.byte	0x04, 0x11
        /*000e*/ 	.short	(.L_3 - .L_2)
	.align		4
.L_2:
        /*0010*/ 	.word	index@(_Z21convolution_1d_kernelPKfS0_Pfii)
        /*0014*/ 	.word	0x00000000


	//----- nvinfo : EIATTR_MIN_STACK_SIZE
	.align		4
.L_3:
        /*0018*/ 	.byte	0x04, 0x12
        /*001a*/ 	.short	(.L_5 - .L_4)
	.align		4
.L_4:
        /*001c*/ 	.word	index@(_Z21convolution_1d_kernelPKfS0_Pfii)
        /*0020*/ 	.word	0x00000000
.L_5:


//--------------------- .nv.compat                --------------------------
	.section	.nv.compat,"",@"SHT_CUDA_COMPAT_INFO"
	.align	4
        /*0000*/ 	.byte	0x02, 0x09, 0x00, 0x00, 0x02, 0x02, 0x01, 0x00, 0x02, 0x05, 0x05, 0x00, 0x03, 0x07, 0x01, 0x01
        /*0010*/ 	.byte	0x02, 0x03, 0x00, 0x00, 0x02, 0x06, 0x01, 0x00, 0x04, 0x0b, 0x08, 0x00, 0x09, 0x00, 0x00, 0x00
        /*0020*/ 	.byte	0x00, 0x00, 0x00, 0x00


//--------------------- .nv.info._Z21convolution_1d_kernelPKfS0_Pfii --------------------------
	.section	.nv.info._Z21convolution_1d_kernelPKfS0_Pfii,"",@"SHT_CUDA_INFO"
	.sectionflags	@""
	.align	4


	//----- nvinfo : EIATTR_CUDA_API_VERSION
	.align		4
        /*0000*/ 	.byte	0x04, 0x37
        /*0002*/ 	.short	(.L_7 - .L_6)
.L_6:
        /*0004*/ 	.word	0x00000082


	//----- nvinfo : EIATTR_KPARAM_INFO
	.align		4
.L_7:
        /*0008*/ 	.byte	0x04, 0x17
        /*000a*/ 	.short	(.L_9 - .L_8)
.L_8:
        /*000c*/ 	.word	0x00000000
        /*0010*/ 	.short	0x0004
        /*0012*/ 	.short	0x001c
        /*0014*/ 	.byte	0x00, 0xf0, 0x11, 0x00


	//----- nvinfo : EIATTR_KPARAM_INFO
	.align		4
.L_9:
        /*0018*/ 	.byte	0x04, 0x17
        /*001a*/ 	.short	(.L_11 - .L_10)
.L_10:
        /*001c*/ 	.word	0x00000000
        /*0020*/ 	.short	0x0003
        /*0022*/ 	.short	0x0018
        /*0024*/ 	.byte	0x00, 0xf0, 0x11, 0x00


	//----- nvinfo : EIATTR_KPARAM_INFO
	.align		4
.L_11:
        /*0028*/ 	.byte	0x04, 0x17
        /*002a*/ 	.short	(.L_13 - .L_12)
.L_12:
        /*002c*/ 	.word	0x00000000
        /*0030*/ 	.short	0x0002
        /*0032*/ 	.short	0x0010
        /*0034*/ 	.byte	0x00, 0xf5, 0x21, 0x00


	//----- nvinfo : EIATTR_KPARAM_INFO
	.align		4
.L_13:
        /*0038*/ 	.byte	0x04, 0x17
        /*003a*/ 	.short	(.L_15 - .L_14)
.L_14:
        /*003c*/ 	.word	0x00000000
        /*0040*/ 	.short	0x0001
        /*0042*/ 	.short	0x0008
        /*0044*/ 	.byte	0x00, 0xf5, 0x21, 0x00


	//----- nvinfo : EIATTR_KPARAM_INFO
	.align		4
.L_15:
        /*0048*/ 	.byte	0x04, 0x17
        /*004a*/ 	.short	(.L_17 - .L_16)
.L_16:
        /*004c*/ 	.word	0x00000000
        /*0050*/ 	.short	0x0000
        /*0052*/ 	.short	0x0000
        /*0054*/ 	.byte	0x00, 0xf5, 0x21, 0x00


	//----- nvinfo : EIATTR_SPARSE_MMA_MASK
	.align		4
.L_17:
        /*0058*/ 	.byte	0x03, 0x50
        /*005a*/ 	.short	0x0000


	//----- nvinfo : EIATTR_MAXREG_COUNT
	.align		4
        /*005c*/ 	.byte	0x03, 0x1b
        /*005e*/ 	.short	0x00ff


	//----- nvinfo : EIATTR_MERCURY_ISA_VERSION
	.align		4
        /*0060*/ 	.byte	0x03, 0x5f
        /*0062*/ 	.short	0x0101


	//----- nvinfo : EIATTR_VRC_CTA_INIT_COUNT
	.align		4
        /*0064*/ 	.byte	0x02, 0x4a
	.zero		1
	.zero		1


	//----- nvinfo : EIATTR_EXIT_INSTR_OFFSETS
	.align		4
        /*0068*/ 	.byte	0x04, 0x1c
        /*006a*/ 	.short	(.L_19 - .L_18)


	//   ....[0]....
.L_18:
        /*006c*/ 	.word	0x00000090


	//   ....[1]....
        /*0070*/ 	.word	0x00000a80


	//----- nvinfo : EIATTR_CBANK_PARAM_SIZE
	.align		4
.L_19:
        /*0074*/ 	.byte	0x03, 0x19
        /*0076*/ 	.short	0x0020


	//----- nvinfo : EIATTR_PARAM_CBANK
	.align		4
        /*0078*/ 	.byte	0x04, 0x0a
        /*007a*/ 	.short	(.L_21 - .L_20)
	.align		4
.L_20:
        /*007c*/ 	.word	index@(.nv.constant0._Z21convolution_1d_kernelPKfS0_Pfii)
        /*0080*/ 	.short	0x0380
        /*0082*/ 	.short	0x0020


	//----- nvinfo : EIATTR_SW_WAR
	.align		4
.L_21:
        /*0084*/ 	.byte	0x04, 0x36
        /*0086*/ 	.short	(.L_23 - .L_22)
.L_22:
        /*0088*/ 	.word	0x00000008
.L_23:


//--------------------- .nv.callgraph             --------------------------
	.section	.nv.callgraph,"",@"SHT_CUDA_CALLGRAPH"
	.align	4
	.sectionentsize	8
	.align		4
        /*0000*/ 	.word	0x00000000
	.align		4
        /*0004*/ 	.word	0xffffffff
	.align		4
        /*0008*/ 	.word	0x00000000
	.align		4
        /*000c*/ 	.word	0xfffffffe
	.align		4
        /*0010*/ 	.word	0x00000000
	.align		4
        /*0014*/ 	.word	0xfffffffd
	.align		4
        /*0018*/ 	.word	0x00000000
	.align		4
        /*001c*/ 	.word	0xfffffffc


//--------------------- .text._Z21convolution_1d_kernelPKfS0_Pfii --------------------------
	.section	.text._Z21convolution_1d_kernelPKfS0_Pfii,"ax",@progbits
	.align	128
        .global         _Z21convolution_1d_kernelPKfS0_Pfii
        .type           _Z21convolution_1d_kernelPKfS0_Pfii,@function
        .size           _Z21convolution_1d_kernelPKfS0_Pfii,(.L_x_7 - _Z21convolution_1d_kernelPKfS0_Pfii)
        .other          _Z21convolution_1d_kernelPKfS0_Pfii,@"STO_CUDA_ENTRY STV_DEFAULT"
_Z21convolution_1d_kernelPKfS0_Pfii:
.text._Z21convolution_1d_kernelPKfS0_Pfii:
[----:B------:R-:W-:Y:S01]  /*0000*/  LDC R1, c[0x0][0x37c] ;  /* 0x0000df00ff017b82 */ /* 0x000fe20000000800 */
[----:B------:R-:W0:Y:S07]  /*0010*/  S2R R0, SR_TID.X ;  /* 0x0000000000007919 */ /* 0x000e2e0000002100 */
[----:B------:R-:W1:Y:S01]  /*0020*/  S2UR UR4, SR_CTAID.X ;  /* 0x00000000000479c3 */ /* 0x000e620000002500 */
[----:B------:R-:W1:Y:S01]  /*0030*/  LDCU UR5, c[0x0][0x360] ;  /* 0x00006c00ff0577ac */ /* 0x000e620008000800 */
[----:B------:R-:W2:Y:S01]  /*0040*/  LDCU.64 UR8, c[0x0][0x398] ;  /* 0x00007300ff0877ac */ /* 0x000ea20008000a00 */
[----:B-1----:R-:W-:-:S02]  /*0050*/  UIMAD UR4, UR4, UR5, URZ ;  /* 0x00000005040472a4 */ /* 0x002fc4000f8e02ff */
[----:B--2---:R-:W-:-:S04]  /*0060*/  UIADD3 UR5, UPT, UPT, UR8, -UR9, URZ ;  /* 0x8000000908057290 */ /* 0x004fc8000fffe0ff */
[----:B0-----:R-:W-:-:S04]  /*0070*/  IADD3 R6, PT, PT, R0, UR4, RZ ;  /* 0x0000000400067c10 */ /* 0x001fc8000fffe0ff */
[----:B------:R-:W-:-:S13]  /*0080*/  ISETP.GT.AND P0, PT, R6, UR5, PT ;  /* 0x0000000506007c0c */ /* 0x000fda000bf04270 */
[----:B------:R-:W-:Y:S05]  /*0090*/  @P0 EXIT ;  /* 0x000000000000094d */ /* 0x000fea0003800000 */
[----:B------:R-:W-:Y:S01]  /*00a0*/  UISETP.GE.AND UP0, UPT, UR9, 0x1, UPT ;  /* 0x000000010900788c */ /* 0x000fe2000bf06270 */
[----:B------:R-:W-:Y:S01]  /*00b0*/  HFMA2 R14, -RZ, RZ, 0, 0 ;  /* 0x00000000ff0e7431 */ /* 0x000fe200000001ff */
[----:B------:R-:W0:Y:S07]  /*00c0*/  LDCU.64 UR16, c[0x0][0x358] ;  /* 0x00006b00ff1077ac */ /* 0x000e2e0008000a00 */
[----:B------:R-:W-:Y:S05]  /*00d0*/  BRA.U !UP0, `(.L_x_0) ;  /* 0x00000009085c7547 */ /* 0x000fea000b800000 */
[----:B------:R-:W-:Y:S01]  /*00e0*/  UISETP.GE.U32.AND UP1, UPT, UR9, 0x10, UPT ;  /* 0x000000100900788c */ /* 0x000fe2000bf26070 */
[----:B------:R-:W-:Y:S01]  /*00f0*/  MOV R14, RZ ;  /* 0x000000ff000e7202 */ /* 0x000fe20000000f00 */
[----:B------:R-:W-:Y:S01]  /*0100*/  ULOP3.LUT UR10, UR9, 0xf, URZ, 0xc0, !UPT ;  /* 0x0000000f090a7892 */ /* 0x000fe2000f8ec0ff */
[----:B------:R-:W-:-:S03]  /*0110*/  MOV R9, RZ ;  /* 0x000000ff00097202 */ /* 0x000fc60000000f00 */
[----:B------:R-:W-:-:S03]  /*0120*/  UISETP.NE.AND UP0, UPT, UR10, URZ, UPT ;  /* 0x000000ff0a00728c */ /* 0x000fc6000bf05270 */
[----:B------:R-:W-:Y:S08]  /*0130*/  BRA.U !UP1, `(.L_x_1) ;  /* 0x0000000509147547 */ /* 0x000ff0000b800000 */
[----:B------:R-:W1:Y:S01]  /*0140*/  LDCU.128 UR12, c[0x0][0x380] ;  /* 0x00007000ff0c77ac */ /* 0x000e620008000c00 */
[----:B------:R-:W-:Y:S02]  /*0150*/  MOV R14, RZ ;  /* 0x000000ff000e7202 */ /* 0x000fe40000000f00 */
[----:B------:R-:W-:Y:S01]  /*0160*/  MOV R7, R6 ;  /* 0x0000000600077202 */ /* 0x000fe20000000f00 */
[----:B------:R-:W-:-:S06]  /*0170*/  ULOP3.LUT UR11, UR9, 0x7ffffff0, URZ, 0xc0, !UPT ;  /* 0x7ffffff0090b7892 */ /* 0x000fcc000f8ec0ff */
[----:B------:R-:W-:Y:S01]  /*0180*/  MOV R9, UR11 ;  /* 0x0000000b00097c02 */ /* 0x000fe20008000f00 */
[----:B-1----:R-:W-:Y:S02]  /*0190*/  UIADD3 UR5, UP2, UPT, UR14, 0x20, URZ ;  /* 0x000000200e057890 */ /* 0x002fe4000ff5e0ff */
[----:B------:R-:W-:Y:S02]  /*01a0*/  UIADD3 UR7, UP1, UPT, UR12, 0x20, URZ ;  /* 0x000000200c077890 */ /* 0x000fe4000ff3e0ff */
[----:B------:R-:W-:Y:S02]  /*01b0*/  UIADD3.X UR6, UPT, UPT, URZ, UR15, URZ, UP2, !UPT ;  /* 0x0000000fff067290 */ /* 0x000fe400097fe4ff */
[----:B------:R-:W-:Y:S01]  /*01c0*/  MOV R2, UR5 ;  /* 0x0000000500027c02 */ /* 0x000fe20008000f00 */
[----:B------:R-:W-:Y:S02]  /*01d0*/  UIADD3 UR12, UPT, UPT, -UR11, URZ, URZ ;  /* 0x000000ff0b0c7290 */ /* 0x000fe4000fffe1ff */
[----:B------:R-:W-:Y:S01]  /*01e0*/  UIADD3.X UR8, UPT, UPT, URZ, UR13, URZ, UP1, !UPT ;  /* 0x0000000dff087290 */ /* 0x000fe20008ffe4ff */
[----:B------:R-:W-:-:S11]  /*01f0*/  MOV R3, UR6 ;  /* 0x0000000600037c02 */ /* 0x000fd60008000f00 */
.L_x_2:
[----:B------:R-:W-:Y:S01]  /*0200*/  MOV R4, UR7 ;  /* 0x0000000700047c02 */ /* 0x000fe20008000f00 */
[----:B0-----:R-:W2:Y:S01]  /*0210*/  LDG.E R16, desc[UR16][R2.64+-0x20] ;  /* 0xffffe01002107981 */ /* 0x001ea2000c1e1900 */
[----:B------:R-:W-:-:S03]  /*0220*/  MOV R5, UR8 ;  /* 0x0000000800057c02 */ /* 0x000fc60008000f00 */
[----:B------:R-:W3:Y:S01]  /*0230*/  LDG.E R24, desc[UR16][R2.64+-0x1c] ;  /* 0xffffe41002187981 */ /* 0x000ee2000c1e1900 */
[----:B------:R-:W-:-:S03]  /*0240*/  IMAD.WIDE R4, R7, 0x4, R4 ;  /* 0x0000000407047825 */ /* 0x000fc600078e0204 */
[----:B------:R-:W4:Y:S04]  /*0250*/  LDG.E R18, desc[UR16][R2.64+-0x18] ;  /* 0xffffe81002127981 */ /* 0x000f28000c1e1900 */
[----:B------:R-:W2:Y:S04]  /*0260*/  LDG.E R17, desc[UR16][R4.64+-0x20] ;  /* 0xffffe01004117981 */ /* 0x000ea8000c1e1900 */
[----:B------:R-:W3:Y:S04]  /*0270*/  LDG.E R19, desc[UR16][R4.64+-0x1c] ;  /* 0xffffe41004137981 */ /* 0x000ee8000c1e1900 */
[----:B------:R-:W4:Y:S04]  /*0280*/  LDG.E R21, desc[UR16][R4.64+-0x18] ;  /* 0xffffe81004157981 */ /* 0x000f28000c1e1900 */
[----:B------:R-:W5:Y:S04]  /*0290*/  LDG.E R23, desc[UR16][R2.64+-0x14] ;  /* 0xffffec1002177981 */ /* 0x000f68000c1e1900 */
        /* <DEDUP_REMOVED lines=8> */
[----:B------:R-:W5:Y:S01]  /*0320*/  LDG.E R15, desc[UR16][R4.64+-0x4] ;  /* 0xfffffc10040f7981 */ /* 0x000f62000c1e1900 */
[----:B--2---:R-:W-:-:S03]  /*0330*/  FFMA R16, R17, R16, R14 ;  /* 0x0000001011107223 */ /* 0x004fc6000000000e */
[----:B------:R-:W2:Y:S04]  /*0340*/  LDG.E R14, desc[UR16][R2.64] ;  /* 0x00000010020e7981 */ /* 0x000ea8000c1e1900 */
[----:B------:R-:W2:Y:S01]  /*0350*/  LDG.E R17, desc[UR16][R4.64] ;  /* 0x0000001004117981 */ /* 0x000ea2000c1e1900 */
[----:B---3--:R-:W-:-:S03]  /*0360*/  FFMA R24, R19, R24, R16 ;  /* 0x0000001813187223 */ /* 0x008fc60000000010 */
[----:B------:R-:W3:Y:S01]  /*0370*/  LDG.E R16, desc[UR16][R2.64+0x4] ;  /* 0x0000041002107981 */ /* 0x000ee2000c1e1900 */
[----:B----4-:R-:W-:-:S03]  /*0380*/  FFMA R27, R21, R18, R24 ;  /* 0x00000012151b7223 */ /* 0x010fc60000000018 */
[----:B------:R-:W3:Y:S04]  /*0390*/  LDG.E R19, desc[UR16][R4.64+0x4] ;  /* 0x0000041004137981 */ /* 0x000ee8000c1e1900 */
[----:B------:R-:W4:Y:S01]  /*03a0*/  LDG.E R21, desc[UR16][R2.64+0x8] ;  /* 0x0000081002157981 */ /* 0x000f22000c1e1900 */
[----:B-----5:R-:W-:-:S03]  /*03b0*/  FFMA R24, R20, R23, R27 ;  /* 0x0000001714187223 */ /* 0x020fc6000000001b */
[----:B------:R-:W4:Y:S04]  /*03c0*/  LDG.E R18, desc[UR16][R4.64+0x8] ;  /* 0x0000081004127981 */ /* 0x000f28000c1e1900 */
[----:B------:R-:W5:Y:S01]  /*03d0*/  LDG.E R23, desc[UR16][R2.64+0xc] ;  /* 0x00000c1002177981 */ /* 0x000f62000c1e1900 */
[----:B------:R-:W-:-:S03]  /*03e0*/  FFMA R24, R25, R22, R24 ;  /* 0x0000001619187223 */ /* 0x000fc60000000018 */
[----:B------:R-:W5:Y:S04]  /*03f0*/  LDG.E R20, desc[UR16][R4.64+0xc] ;  /* 0x00000c1004147981 */ /* 0x000f68000c1e1900 */
[----:B------:R-:W5:Y:S01]  /*0400*/  LDG.E R25, desc[UR16][R2.64+0x10] ;  /* 0x0000101002197981 */ /* 0x000f62000c1e1900 */
[----:B------:R-:W-:-:S03]  /*0410*/  FFMA R24, R11, R8, R24 ;  /* 0x000000080b187223 */ /* 0x000fc60000000018 */
[----:B------:R-:W5:Y:S04]  /*0420*/  LDG.E R22, desc[UR16][R4.64+0x10] ;  /* 0x0000101004167981 */ /* 0x000f68000c1e1900 */
[----:B------:R-:W5:Y:S01]  /*0430*/  LDG.E R11, desc[UR16][R2.64+0x14] ;  /* 0x00001410020b7981 */ /* 0x000f62000c1e1900 */
[----:B------:R-:W-:-:S03]  /*0440*/  FFMA R26, R13, R10, R24 ;  /* 0x0000000a0d1a7223 */ /* 0x000fc60000000018 */
[----:B------:R-:W5:Y:S04]  /*0450*/  LDG.E R8, desc[UR16][R4.64+0x14] ;  /* 0x0000141004087981 */ /* 0x000f68000c1e1900 */
[----:B------:R-:W5:Y:S04]  /*0460*/  LDG.E R10, desc[UR16][R2.64+0x18] ;  /* 0x00001810020a7981 */ /* 0x000f68000c1e1900 */
[----:B------:R-:W5:Y:S04]  /*0470*/  LDG.E R13, desc[UR16][R4.64+0x18] ;  /* 0x00001810040d7981 */ /* 0x000f68000c1e1900 */
[----:B------:R-:W5:Y:S04]  /*0480*/  LDG.E R24, desc[UR16][R4.64+0x1c] ;  /* 0x00001c1004187981 */ /* 0x000f68000c1e1900 */
[----:B------:R0:W5:Y:S01]  /*0490*/  LDG.E R27, desc[UR16][R2.64+0x1c] ;  /* 0x00001c10021b7981 */ /* 0x000162000c1e1900 */
[----:B------:R-:W-:Y:S01]  /*04a0*/  FFMA R12, R15, R12, R26 ;  /* 0x0000000c0f0c7223 */ /* 0x000fe2000000001a */
[----:B------:R-:W-:-:S04]  /*04b0*/  UIADD3 UR12, UPT, UPT, UR12, 0x10, URZ ;  /* 0x000000100c0c7890 */ /* 0x000fc8000fffe0ff */
[----:B------:R-:W-:Y:S01]  /*04c0*/  UISETP.NE.AND UP1, UPT, UR12, URZ, UPT ;  /* 0x000000ff0c00728c */ /* 0x000fe2000bf25270 */
[----:B0-----:R-:W-:Y:S02]  /*04d0*/  IADD3 R2, P0, PT, R2, 0x40, RZ ;  /* 0x0000004002027810 */ /* 0x001fe40007f1e0ff */
[----:B------:R-:W-:Y:S02]  /*04e0*/  IADD3 R7, PT, PT, R7, 0x10, RZ ;  /* 0x0000001007077810 */ /* 0x000fe40007ffe0ff */
[----:B------:R-:W-:Y:S01]  /*04f0*/  IADD3.X R3, PT, PT, RZ, R3, RZ, P0, !PT ;  /* 0x00000003ff037210 */ /* 0x000fe200007fe4ff */
[----:B--2---:R-:W-:-:S04]  /*0500*/  FFMA R12, R17, R14, R12 ;  /* 0x0000000e110c7223 */ /* 0x004fc8000000000c */
[----:B---3--:R-:W-:-:S04]  /*0510*/  FFMA R19, R19, R16, R12 ;  /* 0x0000001013137223 */ /* 0x008fc8000000000c */
[----:B----4-:R-:W-:-:S04]  /*0520*/  FFMA R19, R18, R21, R19 ;  /* 0x0000001512137223 */ /* 0x010fc80000000013 */
[----:B-----5:R-:W-:-:S04]  /*0530*/  FFMA R19, R20, R23, R19 ;  /* 0x0000001714137223 */ /* 0x020fc80000000013 */
[----:B------:R-:W-:-:S04]  /*0540*/  FFMA R19, R22, R25, R19 ;  /* 0x0000001916137223 */ /* 0x000fc80000000013 */
[----:B------:R-:W-:-:S04]  /*0550*/  FFMA R8, R8, R11, R19 ;  /* 0x0000000b08087223 */ /* 0x000fc80000000013 */
[----:B------:R-:W-:-:S04]  /*0560*/  FFMA R13, R13, R10, R8 ;  /* 0x0000000a0d0d7223 */ /* 0x000fc80000000008 */
[----:B------:R-:W-:Y:S01]  /*0570*/  FFMA R14, R24, R27, R13 ;  /* 0x0000001b180e7223 */ /* 0x000fe2000000000d */
[----:B------:R-:W-:Y:S06]  /*0580*/  BRA.U UP1, `(.L_x_2) ;  /* 0xfffffffd011c7547 */ /* 0x000fec000b83ffff */
.L_x_1:
[----:B------:R-:W-:Y:S05]  /*0590*/  BRA.U !UP0, `(.L_x_0) ;  /* 0x00000005082c7547 */ /* 0x000fea000b800000 */
[----:B------:R-:W-:Y:S02]  /*05a0*/  UISETP.GE.U32.AND UP0, UPT, UR10, 0x8, UPT ;  /* 0x000000080a00788c */ /* 0x000fe4000bf06070 */
[----:B------:R-:W-:-:S04]  /*05b0*/  ULOP3.LUT UR6, UR9, 0x7, URZ, 0xc0, !UPT ;  /* 0x0000000709067892 */ /* 0x000fc8000f8ec0ff */
[----:B------:R-:W-:-:S03]  /*05c0*/  UISETP.NE.AND UP1, UPT, UR6, URZ, UPT ;  /* 0x000000ff0600728c */ /* 0x000fc6000bf25270 */
[----:B------:R-:W-:Y:S08]  /*05d0*/  BRA.U !UP0, `(.L_x_3) ;  /* 0x0000000108787547 */ /* 0x000ff0000b800000 */
[----:B------:R-:W1:Y:S01]  /*05e0*/  LDC.64 R2, c[0x0][0x380] ;  /* 0x0000e000ff027b82 */ /* 0x000e620000000a00 */
[----:B------:R-:W-:-:S07]  /*05f0*/  IADD3 R7, PT, PT, R6, R9, RZ ;  /* 0x0000000906077210 */ /* 0x000fce0007ffe0ff */
[----:B------:R-:W2:Y:S01]  /*0600*/  LDC.64 R4, c[0x0][0x388] ;  /* 0x0000e200ff047b82 */ /* 0x000ea20000000a00 */
[----:B-1----:R-:W-:-:S05]  /*0610*/  IMAD.WIDE R2, R7, 0x4, R2 ;  /* 0x0000000407027825 */ /* 0x002fca00078e0202 */
[----:B0-----:R-:W3:Y:S01]  /*0620*/  LDG.E R11, desc[UR16][R2.64] ;  /* 0x00000010020b7981 */ /* 0x001ee2000c1e1900 */
[----:B--2---:R-:W-:-:S03]  /*0630*/  IMAD.WIDE.U32 R4, R9, 0x4, R4 ;  /* 0x0000000409047825 */ /* 0x004fc600078e0004 */
[----:B------:R-:W2:Y:S04]  /*0640*/  LDG.E R13, desc[UR16][R2.64+0x4] ;  /* 0x00000410020d7981 */ /* 0x000ea8000c1e1900 */
[----:B------:R-:W3:Y:S04]  /*0650*/  LDG.E R10, desc[UR16][R4.64] ;  /* 0x00000010040a7981 */ /* 0x000ee8000c1e1900 */
[----:B------:R-:W2:Y:S04]  /*0660*/  LDG.E R12, desc[UR16][R4.64+0x4] ;  /* 0x00000410040c7981 */ /* 0x000ea8000c1e1900 */
[----:B------:R-:W4:Y:S04]  /*0670*/  LDG.E R15, desc[UR16][R2.64+0x8] ;  /* 0x00000810020f7981 */ /* 0x000f28000c1e1900 */
        /* <DEDUP_REMOVED lines=11> */
[----:B------:R-:W-:Y:S01]  /*0730*/  IADD3 R9, PT, PT, R9, 0x8, RZ ;  /* 0x0000000809097810 */ /* 0x000fe20007ffe0ff */
[----:B---3--:R-:W-:-:S04]  /*0740*/  FFMA R10, R11, R10, R14 ;  /* 0x0000000a0b0a7223 */ /* 0x008fc8000000000e */
[----:B--2---:R-:W-:-:S04]  /*0750*/  FFMA R10, R13, R12, R10 ;  /* 0x0000000c0d0a7223 */ /* 0x004fc8000000000a */
[----:B----4-:R-:W-:-:S04]  /*0760*/  FFMA R10, R15, R16, R10 ;  /* 0x000000100f0a7223 */ /* 0x010fc8000000000a */
[----:B-----5:R-:W-:-:S04]  /*0770*/  FFMA R10, R17, R18, R10 ;  /* 0x00000012110a7223 */ /* 0x020fc8000000000a */
[----:B------:R-:W-:-:S04]  /*0780*/  FFMA R10, R19, R20, R10 ;  /* 0x00000014130a7223 */ /* 0x000fc8000000000a */
[----:B------:R-:W-:-:S04]  /*0790*/  FFMA R10, R21, R22, R10 ;  /* 0x00000016150a7223 */ /* 0x000fc8000000000a */
[----:B------:R-:W-:-:S04]  /*07a0*/  FFMA R7, R7, R8, R10 ;  /* 0x0000000807077223 */ /* 0x000fc8000000000a */
[----:B------:R-:W-:-:S07]  /*07b0*/  FFMA R14, R24, R23, R7 ;  /* 0x00000017180e7223 */ /* 0x000fce0000000007 */
.L_x_3:
        /* <DEDUP_REMOVED lines=17> */
[----:B------:R-:W5:Y:S01]  /*08d0*/  LDG.E R15, desc[UR16][R4.64+0xc] ;  /* 0x00000c10040f7981 */ /* 0x000f62000c1e1900 */
[----:B------:R-:W-:Y:S01]  /*08e0*/  IADD3 R9, PT, PT, R9, 0x4, RZ ;  /* 0x0000000409097810 */ /* 0x000fe20007ffe0ff */
[----:B---3--:R-:W-:-:S04]  /*08f0*/  FFMA R7, R7, R8, R14 ;  /* 0x0000000807077223 */ /* 0x008fc8000000000e */
[----:B--2---:R-:W-:-:S04]  /*0900*/  FFMA R7, R10, R11, R7 ;  /* 0x0000000b0a077223 */ /* 0x004fc80000000007 */
[----:B----4-:R-:W-:-:S04]  /*0910*/  FFMA R7, R12, R13, R7 ;  /* 0x0000000d0c077223 */ /* 0x010fc80000000007 */
[----:B-----5:R-:W-:-:S07]  /*0920*/  FFMA R14, R16, R15, R7 ;  /* 0x0000000f100e7223 */ /* 0x020fce0000000007 */
.L_x_4:
[----:B------:R-:W-:Y:S05]  /*0930*/  BRA.U !UP1, `(.L_x_0) ;  /* 0x0000000109447547 */ /* 0x000fea000b800000 */
[----:B------:R-:W1:Y:S01]  /*0940*/  LDC.64 R2, c[0x0][0x388] ;  /* 0x0000e200ff027b82 */ /* 0x000e620000000a00 */
[----:B------:R-:W-:-:S07]  /*0950*/  UIADD3 UR5, UPT, UPT, -UR5, URZ, URZ ;  /* 0x000000ff05057290 */ /* 0x000fce000fffe1ff */
[----:B------:R-:W2:Y:S01]  /*0960*/  LDC.64 R10, c[0x0][0x380] ;  /* 0x0000e000ff0a7b82 */ /* 0x000ea20000000a00 */
[----:B-1----:R-:W-:Y:S01]  /*0970*/  IMAD.WIDE.U32 R2, R9, 0x4, R2 ;  /* 0x0000000409027825 */ /* 0x002fe200078e0002 */
[----:B------:R-:W-:Y:S02]  /*0980*/  IADD3 R9, PT, PT, R0, UR4, R9 ;  /* 0x0000000400097c10 */ /* 0x000fe4000fffe009 */
[----:B------:R-:W-:Y:S02]  /*0990*/  MOV R4, R2 ;  /* 0x0000000200047202 */ /* 0x000fe40000000f00 */
[----:B------:R-:W-:-:S07]  /*09a0*/  MOV R5, R3 ;  /* 0x0000000300057202 */ /* 0x000fce0000000f00 */
.L_x_5:
[----:B--2---:R-:W-:Y:S01]  /*09b0*/  IMAD.WIDE R2, R9, 0x4, R10 ;  /* 0x0000000409027825 */ /* 0x004fe200078e020a */
[----:B0-----:R0:W2:Y:S05]  /*09c0*/  LDG.E R0, desc[UR16][R4.64] ;  /* 0x0000001004007981 */ /* 0x0010aa000c1e1900 */
[----:B------:R-:W2:Y:S01]  /*09d0*/  LDG.E R3, desc[UR16][R2.64] ;  /* 0x0000001002037981 */ /* 0x000ea2000c1e1900 */
[----:B------:R-:W-:-:S04]  /*09e0*/  UIADD3 UR5, UPT, UPT, UR5, 0x1, URZ ;  /* 0x0000000105057890 */ /* 0x000fc8000fffe0ff */
[----:B------:R-:W-:Y:S01]  /*09f0*/  UISETP.NE.AND UP0, UPT, UR5, URZ, UPT ;  /* 0x000000ff0500728c */ /* 0x000fe2000bf05270 */
[----:B0-----:R-:W-:Y:S02]  /*0a00*/  IADD3 R4, P0, PT, R4, 0x4, RZ ;  /* 0x0000000404047810 */ /* 0x001fe40007f1e0ff */
[----:B------:R-:W-:Y:S02]  /*0a10*/  IADD3 R9, PT, PT, R9, 0x1, RZ ;  /* 0x0000000109097810 */ /* 0x000fe40007ffe0ff */
[----:B------:R-:W-:Y:S01]  /*0a20*/  IADD3.X R5, PT, PT, RZ, R5, RZ, P0, !PT ;  /* 0x00000005ff057210 */ /* 0x000fe200007fe4ff */
[----:B--2---:R-:W-:-:S03]  /*0a30*/  FFMA R14, R3, R0, R14 ;  /* 0x00000000030e7223 */ /* 0x004fc6000000000e */
[----:B------:R-:W-:Y:S05]  /*0a40*/  BRA.U UP0, `(.L_x_5) ;  /* 0xfffffffd00d87547 */ /* 0x000fea000b83ffff */
.L_x_0:
[----:B------:R-:W1:Y:S02]  /*0a50*/  LDC.64 R2, c[0x0][0x390] ;  /* 0x0000e400ff027b82 */ /* 0x000e640000000a00 */
[----:B-1----:R-:W-:-:S05]  /*0a60*/  IMAD.WIDE R6, R6, 0x4, R2 ;  /* 0x0000000406067825 */ /* 0x002fca00078e0202 */
[----:B0-----:R-:W-:Y:S01]  /*0a70*/  STG.E desc[UR16][R6.64], R14 ;  /* 0x0000000e06007986 */ /* 0x001fe2000c101910 */
[----:B------:R-:W-:Y:S05]  /*0a80*/  EXIT ;  /* 0x000000000000794d */ /* 0x000fea0003800000 */
.L_x_6:
[----:B------:R-:W-:-:S00]  /*0a90*/  BRA `(.L_x_6) ;  /* 0xfffffffc00fc7947 */ /* 0x000fc0000383ffff */
[----:B------:R-:W-:-:S00]  /*0aa0*/  NOP ;  /* 0x0000000000007918 */ /* 0x000fc00000000000 */
        /* <DEDUP_REMOVED lines=13> */
.L_x_7:


//--------------------- .nv.shared.reserved.0     --------------------------
	.section	.nv.shared.reserved.0,"aw",@nobits
	.weak		__nv_reservedSMEM_offset_0_alias
	.size		__nv_reservedSMEM_offset_0_alias, 0, 64
	.other		__nv_reservedSMEM_offset_0_alias,@"STO_CUDA_RESERVED_SHARED STV_DEFAULT"
__nv_reservedSMEM_offset_0_alias:
	.zero		0
	.zero		64


//--------------------- .nv.constant0._Z21convolution_1d_kernelPKfS0_Pfii --------------------------
	.section	.nv.constant0._Z21convolution_1d_kernelPKfS0_Pfii,"a",@progbits
	.sectionflags	@""
	.align	4
.nv.constant0._Z21convolution_1d_kernelPKfS0_Pfii:
	.zero		928


//--------------------- SYMBOLS --------------------------

	.type		.nv.reservedSmem.offset0,@object
	.size		.nv.reservedSmem.offset0,0x4
